//
// Generated by NVIDIA NVVM Compiler
//
// Compiler Build ID: CL-36424714
// Cuda compilation tools, release 13.0, V13.0.88
// Based on NVVM 20.0.0
//

.version 9.0
.target sm_100
.address_size 64

	// .globl	_Z20heapify_level_kernelPiiii

.visible .entry _Z20heapify_level_kernelPiiii(
	.param .u64 .ptr .align 1 _Z20heapify_level_kernelPiiii_param_0,
	.param .u32 _Z20heapify_level_kernelPiiii_param_1,
	.param .u32 _Z20heapify_level_kernelPiiii_param_2,
	.param .u32 _Z20heapify_level_kernelPiiii_param_3
)
{
	.reg .pred 	%p<9>;
	.reg .b32 	%r<28>;
	.reg .b64 	%rd<11>;

	ld.param.u64 	%rd4, [_Z20heapify_level_kernelPiiii_param_0];
	ld.param.u32 	%r10, [_Z20heapify_level_kernelPiiii_param_1];
	ld.param.u32 	%r11, [_Z20heapify_level_kernelPiiii_param_2];
	ld.param.u32 	%r12, [_Z20heapify_level_kernelPiiii_param_3];
	cvta.to.global.u64 	%rd1, %rd4;
	mov.u32 	%r13, %ctaid.x;
	mov.u32 	%r14, %ntid.x;
	mov.u32 	%r15, %tid.x;
	mad.lo.s32 	%r16, %r13, %r14, %r15;
	setp.ge.s32 	%p1, %r16, %r12;
	add.s32 	%r25, %r11, %r16;
	setp.ge.s32 	%p2, %r25, %r10;
	or.pred  	%p3, %p1, %p2;
	@%p3 bra 	$L__BB0_8;
	mov.u32 	%r27, %r25;
$L__BB0_2:
	shl.b32 	%r18, %r25, 1;
	or.b32  	%r3, %r18, 1;
	add.s32 	%r4, %r18, 2;
	setp.ge.s32 	%p4, %r3, %r10;
	mul.wide.s32 	%rd5, %r18, 4;
	add.s64 	%rd2, %rd1, %rd5;
	mul.wide.s32 	%rd6, %r25, 4;
	sub.s64 	%rd3, %rd2, %rd6;
	@%p4 bra 	$L__BB0_4;
	ld.global.u32 	%r19, [%rd2+4];
	ld.global.u32 	%r20, [%rd3];
	setp.gt.s32 	%p5, %r19, %r20;
	selp.b32 	%r27, %r3, %r25, %p5;
$L__BB0_4:
	setp.ge.s32 	%p6, %r4, %r10;
	@%p6 bra 	$L__BB0_6;
	ld.global.u32 	%r21, [%rd2+8];
	mul.wide.s32 	%rd7, %r27, 4;
	add.s64 	%rd8, %rd1, %rd7;
	ld.global.u32 	%r22, [%rd8];
	setp.gt.s32 	%p7, %r21, %r22;
	selp.b32 	%r27, %r4, %r27, %p7;
$L__BB0_6:
	setp.eq.s32 	%p8, %r27, %r25;
	@%p8 bra 	$L__BB0_8;
	ld.global.u32 	%r23, [%rd3];
	mul.wide.s32 	%rd9, %r27, 4;
	add.s64 	%rd10, %rd1, %rd9;
	ld.global.u32 	%r24, [%rd10];
	st.global.u32 	[%rd3], %r24;
	st.global.u32 	[%rd10], %r23;
	mov.u32 	%r25, %r27;
	bra.uni 	$L__BB0_2;
$L__BB0_8:
	ret;

}
	// .globl	_Z16sift_root_kernelPii
.visible .entry _Z16sift_root_kernelPii(
	.param .u64 .ptr .align 1 _Z16sift_root_kernelPii_param_0,
	.param .u32 _Z16sift_root_kernelPii_param_1
)
{
	.reg .pred 	%p<7>;
	.reg .b32 	%r<23>;
	.reg .b64 	%rd<11>;

	ld.param.u64 	%rd4, [_Z16sift_root_kernelPii_param_0];
	ld.param.u32 	%r8, [_Z16sift_root_kernelPii_param_1];
	cvta.to.global.u64 	%rd1, %rd4;
	mov.u32 	%r9, %tid.x;
	mov.u32 	%r10, %ctaid.x;
	or.b32  	%r11, %r9, %r10;
	setp.ne.s32 	%p1, %r11, 0;
	@%p1 bra 	$L__BB1_8;
	mov.b32 	%r20, 0;
	mov.u32 	%r22, %r20;
$L__BB1_2:
	shl.b32 	%r13, %r20, 1;
	or.b32  	%r2, %r13, 1;
	add.s32 	%r3, %r13, 2;
	setp.ge.s32 	%p2, %r2, %r8;
	mul.wide.s32 	%rd5, %r13, 4;
	add.s64 	%rd2, %rd1, %rd5;
	mul.wide.s32 	%rd6, %r20, 4;
	sub.s64 	%rd3, %rd2, %rd6;
	@%p2 bra 	$L__BB1_4;
	ld.global.u32 	%r14, [%rd2+4];
	ld.global.u32 	%r15, [%rd3];
	setp.gt.s32 	%p3, %r14, %r15;
	selp.b32 	%r22, %r2, %r20, %p3;
$L__BB1_4:
	setp.ge.s32 	%p4, %r3, %r8;
	@%p4 bra 	$L__BB1_6;
	ld.global.u32 	%r16, [%rd2+8];
	mul.wide.s32 	%rd7, %r22, 4;
	add.s64 	%rd8, %rd1, %rd7;
	ld.global.u32 	%r17, [%rd8];
	setp.gt.s32 	%p5, %r16, %r17;
	selp.b32 	%r22, %r3, %r22, %p5;
$L__BB1_6:
	setp.eq.s32 	%p6, %r22, %r20;
	@%p6 bra 	$L__BB1_8;
	ld.global.u32 	%r18, [%rd3];
	mul.wide.s32 	%rd9, %r22, 4;
	add.s64 	%rd10, %rd1, %rd9;
	ld.global.u32 	%r19, [%rd10];
	st.global.u32 	[%rd3], %r19;
	st.global.u32 	[%rd10], %r18;
	mov.u32 	%r20, %r22;
	bra.uni 	$L__BB1_2;
$L__BB1_8:
	ret;

}


// ===== COMPILED SASS (sm_100) =====

	.target	sm_100

	.elftype	@"ET_EXEC"


//--------------------- .note.nv.tkinfo           --------------------------
	.section	.note.nv.tkinfo,"",@"SHT_NOTE"
	.sectionflags	@"SHF_NOTE_NV_TKINFO"
	.tkinfo
        /*0018*/ 	.word	0x00000002
        /*0030*/ 	.string	""
        /*0030*/ 	.string	"ptxas"
        /*0030*/ 	.string	"Cuda compilation tools, release 13.0, V13.0.88"
        /*0030*/ 	.string	"Build cuda_13.0.r13.0/compiler.36424714_0"
        /*0030*/ 	.string	"-arch sm_100 -m 64 "



//--------------------- .note.nv.cuinfo           --------------------------
	.section	.note.nv.cuinfo,"",@"SHT_NOTE"
	.sectionflags	@"SHF_NOTE_NV_CUINFO"
        /*0018*/ 	.short	0x0002
        /*001a*/ 	.short	0x0064
        /*001c*/ 	.short	0x0082
	.zero		2


//--------------------- .nv.info                  --------------------------
	.section	.nv.info,"",@"SHT_CUDA_INFO"
	.align	4


	//----- nvinfo : EIATTR_REGCOUNT
	.align		4
        /*0000*/ 	.byte	0x04, 0x2f
        /*0002*/ 	.short	(.L_1 - .L_0)
	.align		4
.L_0:
        /*0004*/ 	.word	index@(_Z20heapify_level_kernelPiiii)
        /*0008*/ 	.word	0x00000012


	//----- nvinfo : EIATTR_FRAME_SIZE
	.align		4
.L_1:
        /*000c*/ 	.byte	0x04, 0x11
        /*000e*/ 	.short	(.L_3 - .L_2)
	.align		4
.L_2:
        /*0010*/ 	.word	index@(_Z20heapify_level_kernelPiiii)
        /*0014*/ 	.word	0x00000000


	//----- nvinfo : EIATTR_REGCOUNT
	.align		4
.L_3:
        /*0018*/ 	.byte	0x04, 0x2f
        /*001a*/ 	.short	(.L_5 - .L_4)
	.align		4
.L_4:
        /*001c*/ 	.word	index@(_Z16sift_root_kernelPii)
        /*0020*/ 	.word	0x00000012


	//----- nvinfo : EIATTR_FRAME_SIZE
	.align		4
.L_5:
        /*0024*/ 	.byte	0x04, 0x11
        /*0026*/ 	.short	(.L_7 - .L_6)
	.align		4
.L_6:
        /*0028*/ 	.word	index@(_Z16sift_root_kernelPii)
        /*002c*/ 	.word	0x00000000


	//----- nvinfo : EIATTR_MIN_STACK_SIZE
	.align		4
.L_7:
        /*0030*/ 	.byte	0x04, 0x12
        /*0032*/ 	.short	(.L_9 - .L_8)
	.align		4
.L_8:
        /*0034*/ 	.word	index@(_Z16sift_root_kernelPii)
        /*0038*/ 	.word	0x00000000


	//----- nvinfo : EIATTR_MIN_STACK_SIZE
	.align		4
.L_9:
        /*003c*/ 	.byte	0x04, 0x12
        /*003e*/ 	.short	(.L_11 - .L_10)
	.align		4
.L_10:
        /*0040*/ 	.word	index@(_Z20heapify_level_kernelPiiii)
        /*0044*/ 	.word	0x00000000
.L_11:


//--------------------- .nv.compat                --------------------------
	.section	.nv.compat,"",@"SHT_CUDA_COMPAT_INFO"
	.align	4
        /*0000*/ 	.byte	0x02, 0x09, 0x00, 0x00, 0x02, 0x02, 0x01, 0x00, 0x02, 0x05, 0x05, 0x00, 0x03, 0x07, 0x01, 0x01
        /*0010*/ 	.byte	0x02, 0x03, 0x00, 0x00, 0x02, 0x06, 0x01, 0x00, 0x04, 0x0b, 0x08, 0x00, 0x09, 0x00, 0x00, 0x00
        /*0020*/ 	.byte	0x00, 0x00, 0x00, 0x00


//--------------------- .nv.info._Z16sift_root_kernelPii --------------------------
	.section	.nv.info._Z16sift_root_kernelPii,"",@"SHT_CUDA_INFO"
	.sectionflags	@""
	.align	4


	//----- nvinfo : EIATTR_CUDA_API_VERSION
	.align		4
        /*0000*/ 	.byte	0x04, 0x37
        /*0002*/ 	.short	(.L_13 - .L_12)
.L_12:
        /*0004*/ 	.word	0x00000082


	//----- nvinfo : EIATTR_KPARAM_INFO
	.align		4
.L_13:
        /*0008*/ 	.byte	0x04, 0x17
        /*000a*/ 	.short	(.L_15 - .L_14)
.L_14:
        /*000c*/ 	.word	0x00000000
        /*0010*/ 	.short	0x0001
        /*0012*/ 	.short	0x0008
        /*0014*/ 	.byte	0x00, 0xf0, 0x11, 0x00


	//----- nvinfo : EIATTR_KPARAM_INFO
	.align		4
.L_15:
        /*0018*/ 	.byte	0x04, 0x17
        /*001a*/ 	.short	(.L_17 - .L_16)
.L_16:
        /*001c*/ 	.word	0x00000000
        /*0020*/ 	.short	0x0000
        /*0022*/ 	.short	0x0000
        /*0024*/ 	.byte	0x00, 0xf5, 0x21, 0x00


	//----- nvinfo : EIATTR_SPARSE_MMA_MASK
	.align		4
.L_17:
        /*0028*/ 	.byte	0x03, 0x50
        /*002a*/ 	.short	0x0000


	//----- nvinfo : EIATTR_MAXREG_COUNT
	.align		4
        /*002c*/ 	.byte	0x03, 0x1b
        /*002e*/ 	.short	0x00ff


	//----- nvinfo : EIATTR_MERCURY_ISA_VERSION
	.align		4
        /*0030*/ 	.byte	0x03, 0x5f
        /*0032*/ 	.short	0x0101


	//----- nvinfo : EIATTR_VRC_CTA_INIT_COUNT
	.align		4
        /*0034*/ 	.byte	0x02, 0x4a
	.zero		1
	.zero		1


	//----- nvinfo : EIATTR_EXIT_INSTR_OFFSETS
	.align		4
        /*0038*/ 	.byte	0x04, 0x1c
        /*003a*/ 	.short	(.L_19 - .L_18)


	//   ....[0]....
.L_18:
        /*003c*/ 	.word	0x00000040


	//   ....[1]....
        /*0040*/ 	.word	0x000001d0


	//----- nvinfo : EIATTR_CBANK_PARAM_SIZE
	.align		4
.L_19:
        /*0044*/ 	.byte	0x03, 0x19
        /*0046*/ 	.short	0x000c


	//----- nvinfo : EIATTR_PARAM_CBANK
	.align		4
        /*0048*/ 	.byte	0x04, 0x0a
        /*004a*/ 	.short	(.L_21 - .L_20)
	.align		4
.L_20:
        /*004c*/ 	.word	index@(.nv.constant0._Z16sift_root_kernelPii)
        /*0050*/ 	.short	0x0380
        /*0052*/ 	.short	0x000c


	//----- nvinfo : EIATTR_SW_WAR
	.align		4
.L_21:
        /*0054*/ 	.byte	0x04, 0x36
        /*0056*/ 	.short	(.L_23 - .L_22)
.L_22:
        /*0058*/ 	.word	0x00000008
.L_23:


//--------------------- .nv.info._Z20heapify_level_kernelPiiii --------------------------
	.section	.nv.info._Z20heapify_level_kernelPiiii,"",@"SHT_CUDA_INFO"
	.sectionflags	@""
	.align	4


	//----- nvinfo : EIATTR_CUDA_API_VERSION
	.align		4
        /*0000*/ 	.byte	0x04, 0x37
        /*0002*/ 	.short	(.L_25 - .L_24)
.L_24:
        /*0004*/ 	.word	0x00000082


	//----- nvinfo : EIATTR_KPARAM_INFO
	.align		4
.L_25:
        /*0008*/ 	.byte	0x04, 0x17
        /*000a*/ 	.short	(.L_27 - .L_26)
.L_26:
        /*000c*/ 	.word	0x00000000
        /*0010*/ 	.short	0x0003
        /*0012*/ 	.short	0x0010
        /*0014*/ 	.byte	0x00, 0xf0, 0x11, 0x00


	//----- nvinfo : EIATTR_KPARAM_INFO
	.align		4
.L_27:
        /*0018*/ 	.byte	0x04, 0x17
        /*001a*/ 	.short	(.L_29 - .L_28)
.L_28:
        /*001c*/ 	.word	0x00000000
        /*0020*/ 	.short	0x0002
        /*0022*/ 	.short	0x000c
        /*0024*/ 	.byte	0x00, 0xf0, 0x11, 0x00


	//----- nvinfo : EIATTR_KPARAM_INFO
	.align		4
.L_29:
        /*0028*/ 	.byte	0x04, 0x17
        /*002a*/ 	.short	(.L_31 - .L_30)
.L_30:
        /*002c*/ 	.word	0x00000000
        /*0030*/ 	.short	0x0001
        /*0032*/ 	.short	0x0008
        /*0034*/ 	.byte	0x00, 0xf0, 0x11, 0x00


	//----- nvinfo : EIATTR_KPARAM_INFO
	.align		4
.L_31:
        /*0038*/ 	.byte	0x04, 0x17
        /*003a*/ 	.short	(.L_33 - .L_32)
.L_32:
        /*003c*/ 	.word	0x00000000
        /*0040*/ 	.short	0x0000
        /*0042*/ 	.short	0x0000
        /*0044*/ 	.byte	0x00, 0xf5, 0x21, 0x00


	//----- nvinfo : EIATTR_SPARSE_MMA_MASK
	.align		4
.L_33:
        /*0048*/ 	.byte	0x03, 0x50
        /*004a*/ 	.short	0x0000


	//----- nvinfo : EIATTR_MAXREG_COUNT
	.align		4
        /*004c*/ 	.byte	0x03, 0x1b
        /*004e*/ 	.short	0x00ff


	//----- nvinfo : EIATTR_MERCURY_ISA_VERSION
	.align		4
        /*0050*/ 	.byte	0x03, 0x5f
        /*0052*/ 	.short	0x0101


	//----- nvinfo : EIATTR_VRC_CTA_INIT_COUNT
	.align		4
        /*0054*/ 	.byte	0x02, 0x4a
	.zero		1
	.zero		1


	//----- nvinfo : EIATTR_EXIT_INSTR_OFFSETS
	.align		4
        /*0058*/ 	.byte	0x04, 0x1c
        /*005a*/ 	.short	(.L_35 - .L_34)


	//   ....[0]....
.L_34:
        /*005c*/ 	.word	0x000000a0


	//   ....[1]....
        /*0060*/ 	.word	0x00000230


	//----- nvinfo : EIATTR_CBANK_PARAM_SIZE
	.align		4
.L_35:
        /*0064*/ 	.byte	0x03, 0x19
        /*0066*/ 	.short	0x0014


	//----- nvinfo : EIATTR_PARAM_CBANK
	.align		4
        /*0068*/ 	.byte	0x04, 0x0a
        /*006a*/ 	.short	(.L_37 - .L_36)
	.align		4
.L_36:
        /*006c*/ 	.word	index@(.nv.constant0._Z20heapify_level_kernelPiiii)
        /*0070*/ 	.short	0x0380
        /*0072*/ 	.short	0x0014


	//----- nvinfo : EIATTR_SW_WAR
	.align		4
.L_37:
        /*0074*/ 	.byte	0x04, 0x36
        /*0076*/ 	.short	(.L_39 - .L_38)
.L_38:
        /*0078*/ 	.word	0x00000008
.L_39:


//--------------------- .nv.callgraph             --------------------------
	.section	.nv.callgraph,"",@"SHT_CUDA_CALLGRAPH"
	.align	4
	.sectionentsize	8
	.align		4
        /*0000*/ 	.word	0x00000000
	.align		4
        /*0004*/ 	.word	0xffffffff
	.align		4
        /*0008*/ 	.word	0x00000000
	.align		4
        /*000c*/ 	.word	0xfffffffe
	.align		4
        /*0010*/ 	.word	0x00000000
	.align		4
        /*0014*/ 	.word	0xfffffffd
	.align		4
        /*0018*/ 	.word	0x00000000
	.align		4
        /*001c*/ 	.word	0xfffffffc


//--------------------- .text._Z16sift_root_kernelPii --------------------------
	.section	.text._Z16sift_root_kernelPii,"ax",@progbits
	.align	128
        .global         _Z16sift_root_kernelPii
        .type           _Z16sift_root_kernelPii,@function
        .size           _Z16sift_root_kernelPii,(.L_x_4 - _Z16sift_root_kernelPii)
        .other          _Z16sift_root_kernelPii,@"STO_CUDA_ENTRY STV_DEFAULT"
_Z16sift_root_kernelPii:
.text._Z16sift_root_kernelPii:
[----:B------:R-:W-:Y:S01]  /*0000*/  LDC R1, c[0x0][0x37c] ;  /* 0x0000df00ff017b82 */ /* 0x000fe20000000800 */
[----:B------:R-:W0:Y:S07]  /*0010*/  S2R R0, SR_TID.X ;  /* 0x0000000000007919 */ /* 0x000e2e0000002100 */
[----:B------:R-:W0:Y:S02]  /*0020*/  S2UR UR4, SR_CTAID.X ;  /* 0x00000000000479c3 */ /* 0x000e240000002500 */
[----:B0-----:R-:W-:-:S13]  /*0030*/  LOP3.LUT P0, RZ, R0, UR4, RZ, 0xfc, !PT ;  /* 0x0000000400ff7c12 */ /* 0x001fda000f80fcff */
[----:B------:R-:W-:Y:S05]  /*0040*/  @P0 EXIT ;  /* 0x000000000000094d */ /* 0x000fea0003800000 */
[----:B------:R-:W0:Y:S01]  /*0050*/  LDC R12, c[0x0][0x388] ;  /* 0x0000e200ff0c7b82 */ /* 0x000e220000000800 */
[----:B------:R-:W-:Y:S01]  /*0060*/  IMAD.MOV.U32 R0, RZ, RZ, RZ ;  /* 0x000000ffff007224 */ /* 0x000fe200078e00ff */
[----:B------:R-:W1:Y:S01]  /*0070*/  LDCU.64 UR4, c[0x0][0x358] ;  /* 0x00006b00ff0477ac */ /* 0x000e620008000a00 */
[----:B------:R-:W-:-:S05]  /*0080*/  IMAD.MOV.U32 R11, RZ, RZ, RZ ;  /* 0x000000ffff0b7224 */ /* 0x000fca00078e00ff */
[----:B------:R-:W2:Y:S02]  /*0090*/  LDC.64 R2, c[0x0][0x380] ;  /* 0x0000e000ff027b82 */ /* 0x000ea40000000a00 */
.L_x_0:
[C---:B---3--:R-:W-:Y:S02]  /*00a0*/  IMAD.SHL.U32 R7, R0.reuse, 0x2, RZ ;  /* 0x0000000200077824 */ /* 0x048fe400078e00ff */
[----:B------:R-:W-:-:S03]  /*00b0*/  IMAD.WIDE R4, R0, 0x4, RZ ;  /* 0x0000000400047825 */ /* 0x000fc600078e02ff */
[C---:B------:R-:W-:Y:S01]  /*00c0*/  IADD3 R15, PT, PT, R7.reuse, 0x1, RZ ;  /* 0x00000001070f7810 */ /* 0x040fe20007ffe0ff */
[----:B--2---:R-:W-:-:S03]  /*00d0*/  IMAD.WIDE R8, R7, 0x4, R2 ;  /* 0x0000000407087825 */ /* 0x004fc600078e0202 */
[----:B0-----:R-:W-:Y:S02]  /*00e0*/  ISETP.GE.AND P1, PT, R15, R12, PT ;  /* 0x0000000c0f00720c */ /* 0x001fe40003f26270 */
[----:B------:R-:W-:-:S05]  /*00f0*/  IADD3 R4, P0, PT, R8, -R4, RZ ;  /* 0x8000000408047210 */ /* 0x000fca0007f1e0ff */
[----:B------:R-:W-:-:S06]  /*0100*/  IMAD.X R5, R9, 0x1, ~R5, P0 ;  /* 0x0000000109057824 */ /* 0x000fcc00000e0e05 */
[----:B-1----:R-:W2:Y:S04]  /*0110*/  @!P1 LDG.E R6, desc[UR4][R8.64+0x4] ;  /* 0x0000040408069981 */ /* 0x002ea8000c1e1900 */
[----:B------:R-:W2:Y:S01]  /*0120*/  @!P1 LDG.E R13, desc[UR4][R4.64] ;  /* 0x00000004040d9981 */ /* 0x000ea2000c1e1900 */
[----:B------:R-:W-:-:S05]  /*0130*/  VIADD R14, R7, 0x2 ;  /* 0x00000002070e7836 */ /* 0x000fca0000000000 */
[----:B------:R-:W-:-:S13]  /*0140*/  ISETP.GE.AND P0, PT, R14, R12, PT ;  /* 0x0000000c0e00720c */ /* 0x000fda0003f06270 */
[----:B------:R-:W3:Y:S01]  /*0150*/  @!P0 LDG.E R10, desc[UR4][R8.64+0x8] ;  /* 0x00000804080a8981 */ /* 0x000ee2000c1e1900 */
[----:B--2---:R-:W-:-:S04]  /*0160*/  @!P1 ISETP.GT.AND P2, PT, R6, R13, PT ;  /* 0x0000000d0600920c */ /* 0x004fc80003f44270 */
[----:B------:R-:W-:-:S05]  /*0170*/  @!P1 SEL R11, R15, R0, P2 ;  /* 0x000000000f0b9207 */ /* 0x000fca0001000000 */
[----:B------:R-:W-:-:S06]  /*0180*/  @!P0 IMAD.WIDE R6, R11, 0x4, R2 ;  /* 0x000000040b068825 */ /* 0x000fcc00078e0202 */
[----:B------:R-:W3:Y:S02]  /*0190*/  @!P0 LDG.E R7, desc[UR4][R6.64] ;  /* 0x0000000406078981 */ /* 0x000ee4000c1e1900 */
[----:B---3--:R-:W-:-:S04]  /*01a0*/  @!P0 ISETP.GT.AND P1, PT, R10, R7, PT ;  /* 0x000000070a00820c */ /* 0x008fc80003f24270 */
[----:B------:R-:W-:-:S04]  /*01b0*/  @!P0 SEL R11, R14, R11, P1 ;  /* 0x0000000b0e0b8207 */ /* 0x000fc80000800000 */
[----:B------:R-:W-:-:S13]  /*01c0*/  ISETP.NE.AND P0, PT, R11, R0, PT ;  /* 0x000000000b00720c */ /* 0x000fda0003f05270 */
[----:B------:R-:W-:Y:S05]  /*01d0*/  @!P0 EXIT ;  /* 0x000000000000894d */ /* 0x000fea0003800000 */
[----:B------:R-:W-:Y:S01]  /*01e0*/  IMAD.WIDE R6, R11, 0x4, R2 ;  /* 0x000000040b067825 */ /* 0x000fe200078e0202 */
[----:B------:R-:W2:Y:S04]  /*01f0*/  LDG.E R9, desc[UR4][R4.64] ;  /* 0x0000000404097981 */ /* 0x000ea8000c1e1900 */
[----:B------:R-:W3:Y:S01]  /*0200*/  LDG.E R13, desc[UR4][R6.64] ;  /* 0x00000004060d7981 */ /* 0x000ee2000c1e1900 */
[----:B------:R-:W-:-:S03]  /*0210*/  MOV R0, R11 ;  /* 0x0000000b00007202 */ /* 0x000fc60000000f00 */
[----:B---3--:R3:W-:Y:S04]  /*0220*/  STG.E desc[UR4][R4.64], R13 ;  /* 0x0000000d04007986 */ /* 0x0087e8000c101904 */
[----:B--2---:R3:W-:Y:S01]  /*0230*/  STG.E desc[UR4][R6.64], R9 ;  /* 0x0000000906007986 */ /* 0x0047e2000c101904 */
[----:B------:R-:W-:Y:S05]  /*0240*/  BRA `(.L_x_0) ;  /* 0xfffffffc00947947 */ /* 0x000fea000383ffff */
.L_x_1:
[----:B------:R-:W-:-:S00]  /*0250*/  BRA `(.L_x_1) ;  /* 0xfffffffc00fc7947 */ /* 0x000fc0000383ffff */
[----:B------:R-:W-:-:S00]  /*0260*/  NOP ;  /* 0x0000000000007918 */ /* 0x000fc00000000000 */
        /* <DEDUP_REMOVED lines=9> */
.L_x_4:


//--------------------- .text._Z20heapify_level_kernelPiiii --------------------------
	.section	.text._Z20heapify_level_kernelPiiii,"ax",@progbits
	.align	128
        .global         _Z20heapify_level_kernelPiiii
        .type           _Z20heapify_level_kernelPiiii,@function
        .size           _Z20heapify_level_kernelPiiii,(.L_x_5 - _Z20heapify_level_kernelPiiii)
        .other          _Z20heapify_level_kernelPiiii,@"STO_CUDA_ENTRY STV_DEFAULT"
_Z20heapify_level_kernelPiiii:
.text._Z20heapify_level_kernelPiiii:
[----:B------:R-:W-:Y:S01]  /*0000*/  LDC R1, c[0x0][0x37c] ;  /* 0x0000df00ff017b82 */ /* 0x000fe20000000800 */
[----:B------:R-:W0:Y:S07]  /*0010*/  S2R R3, SR_TID.X ;  /* 0x0000000000037919 */ /* 0x000e2e0000002100 */
[----:B------:R-:W0:Y:S01]  /*0020*/  S2UR UR4, SR_CTAID.X ;  /* 0x00000000000479c3 */ /* 0x000e220000002500 */
[----:B------:R-:W1:Y:S01]  /*0030*/  LDCU.64 UR6, c[0x0][0x388] ;  /* 0x00007100ff0677ac */ /* 0x000e620008000a00 */
[----:B------:R-:W2:Y:S06]  /*0040*/  LDCU UR5, c[0x0][0x390] ;  /* 0x00007200ff0577ac */ /* 0x000eac0008000800 */
[----:B------:R-:W0:Y:S02]  /*0050*/  LDC R0, c[0x0][0x360] ;  /* 0x0000d800ff007b82 */ /* 0x000e240000000800 */
[----:B0-----:R-:W-:-:S04]  /*0060*/  IMAD R0, R0, UR4, R3 ;  /* 0x0000000400007c24 */ /* 0x001fc8000f8e0203 */
[----:B-1----:R-:W-:-:S05]  /*0070*/  VIADD R4, R0, UR7 ;  /* 0x0000000700047c36 */ /* 0x002fca0008000000 */
[----:B------:R-:W-:-:S04]  /*0080*/  ISETP.GE.AND P0, PT, R4, UR6, PT ;  /* 0x0000000604007c0c */ /* 0x000fc8000bf06270 */
[----:B--2---:R-:W-:-:S13]  /*0090*/  ISETP.GE.OR P0, PT, R0, UR5, P0 ;  /* 0x0000000500007c0c */ /* 0x004fda0008706670 */
[----:B------:R-:W-:Y:S05]  /*00a0*/  @P0 EXIT ;  /* 0x000000000000094d */ /* 0x000fea0003800000 */
[----:B------:R-:W0:Y:S01]  /*00b0*/  LDC.64 R2, c[0x0][0x380] ;  /* 0x0000e000ff027b82 */ /* 0x000e220000000a00 */
[----:B------:R-:W-:Y:S01]  /*00c0*/  IMAD.MOV.U32 R0, RZ, RZ, R4 ;  /* 0x000000ffff007224 */ /* 0x000fe200078e0004 */
[----:B------:R-:W1:Y:S04]  /*00d0*/  LDCU.64 UR4, c[0x0][0x358] ;  /* 0x00006b00ff0477ac */ /* 0x000e680008000a00 */
[----:B------:R-:W-:Y:S01]  /*00e0*/  MOV R11, R0 ;  /* 0x00000000000b7202 */ /* 0x000fe20000000f00 */
[----:B------:R-:W2:Y:S06]  /*00f0*/  LDCU UR6, c[0x0][0x388] ;  /* 0x00007100ff0677ac */ /* 0x000eac0008000800 */
.L_x_2:
[C---:B---3--:R-:W-:Y:S02]  /*0100*/  IMAD.SHL.U32 R7, R0.reuse, 0x2, RZ ;  /* 0x0000000200077824 */ /* 0x048fe400078e00ff */
[----:B------:R-:W-:-:S04]  /*0110*/  IMAD.WIDE R4, R0, 0x4, RZ ;  /* 0x0000000400047825 */ /* 0x000fc800078e02ff */
[C---:B------:R-:W-:Y:S02]  /*0120*/  VIADD R15, R7.reuse, 0x1 ;  /* 0x00000001070f7836 */ /* 0x040fe40000000000 */
[----:B0-----:R-:W-:-:S03]  /*0130*/  IMAD.WIDE R8, R7, 0x4, R2 ;  /* 0x0000000407087825 */ /* 0x001fc600078e0202 */
[----:B--2---:R-:W-:Y:S02]  /*0140*/  ISETP.GE.AND P1, PT, R15, UR6, PT ;  /* 0x000000060f007c0c */ /* 0x004fe4000bf26270 */
[----:B------:R-:W-:-:S04]  /*0150*/  IADD3 R4, P0, PT, R8, -R4, RZ ;  /* 0x8000000408047210 */ /* 0x000fc80007f1e0ff */
[----:B------:R-:W-:-:S07]  /*0160*/  IADD3.X R5, PT, PT, R9, ~R5, RZ, P0, !PT ;  /* 0x8000000509057210 */ /* 0x000fce00007fe4ff */
[----:B-1----:R-:W2:Y:S04]  /*0170*/  @!P1 LDG.E R6, desc[UR4][R8.64+0x4] ;  /* 0x0000040408069981 */ /* 0x002ea8000c1e1900 */
[----:B------:R-:W2:Y:S01]  /*0180*/  @!P1 LDG.E R13, desc[UR4][R4.64] ;  /* 0x00000004040d9981 */ /* 0x000ea2000c1e1900 */
[----:B------:R-:W-:-:S05]  /*0190*/  VIADD R12, R7, 0x2 ;  /* 0x00000002070c7836 */ /* 0x000fca0000000000 */
[----:B------:R-:W-:-:S13]  /*01a0*/  ISETP.GE.AND P0, PT, R12, UR6, PT ;  /* 0x000000060c007c0c */ /* 0x000fda000bf06270 */
        /* <DEDUP_REMOVED lines=16> */
.L_x_3:
        /* <DEDUP_REMOVED lines=13> */
.L_x_5:


//--------------------- .nv.shared.reserved.0     --------------------------
	.section	.nv.shared.reserved.0,"aw",@nobits
	.weak		__nv_reservedSMEM_offset_0_alias
	.size		__nv_reservedSMEM_offset_0_alias, 0, 64
	.other		__nv_reservedSMEM_offset_0_alias,@"STO_CUDA_RESERVED_SHARED STV_DEFAULT"
__nv_reservedSMEM_offset_0_alias:
	.zero		0
	.zero		64


//--------------------- .nv.constant0._Z16sift_root_kernelPii --------------------------
	.section	.nv.constant0._Z16sift_root_kernelPii,"a",@progbits
	.sectionflags	@""
	.align	4
.nv.constant0._Z16sift_root_kernelPii:
	.zero		908


//--------------------- .nv.constant0._Z20heapify_level_kernelPiiii --------------------------
	.section	.nv.constant0._Z20heapify_level_kernelPiiii,"a",@progbits
	.sectionflags	@""
	.align	4
.nv.constant0._Z20heapify_level_kernelPiiii:
	.zero		916


//--------------------- SYMBOLS --------------------------

	.type		.nv.reservedSmem.offset0,@object
	.size		.nv.reservedSmem.offset0,0x4
